//
// Generated by NVIDIA NVVM Compiler
//
// Compiler Build ID: CL-36424714
// Cuda compilation tools, release 13.0, V13.0.88
// Based on NVVM 20.0.0
//

.version 9.0
.target sm_100
.address_size 64

	// .globl	_Z11add_vectorsPfS_S_

.visible .entry _Z11add_vectorsPfS_S_(
	.param .u64 .ptr .align 1 _Z11add_vectorsPfS_S__param_0,
	.param .u64 .ptr .align 1 _Z11add_vectorsPfS_S__param_1,
	.param .u64 .ptr .align 1 _Z11add_vectorsPfS_S__param_2
)
{
	.reg .pred 	%p<2>;
	.reg .b32 	%r<5>;
	.reg .b32 	%f<4>;
	.reg .b64 	%rd<11>;

	ld.param.u64 	%rd1, [_Z11add_vectorsPfS_S__param_0];
	ld.param.u64 	%rd2, [_Z11add_vectorsPfS_S__param_1];
	ld.param.u64 	%rd3, [_Z11add_vectorsPfS_S__param_2];
	mov.u32 	%r2, %ntid.x;
	mov.u32 	%r3, %ctaid.x;
	mov.u32 	%r4, %tid.x;
	mad.lo.s32 	%r1, %r2, %r3, %r4;
	setp.gt.s32 	%p1, %r1, 1048575;
	@%p1 bra 	$L__BB0_2;
	cvta.to.global.u64 	%rd4, %rd1;
	cvta.to.global.u64 	%rd5, %rd2;
	cvta.to.global.u64 	%rd6, %rd3;
	mul.wide.s32 	%rd7, %r1, 4;
	add.s64 	%rd8, %rd4, %rd7;
	ld.global.f32 	%f1, [%rd8];
	add.s64 	%rd9, %rd5, %rd7;
	ld.global.f32 	%f2, [%rd9];
	add.f32 	%f3, %f1, %f2;
	add.s64 	%rd10, %rd6, %rd7;
	st.global.f32 	[%rd10], %f3;
$L__BB0_2:
	ret;

}
	// .globl	_Z20add_vectors_w_strideiPfS_S_
.visible .entry _Z20add_vectors_w_strideiPfS_S_(
	.param .u32 _Z20add_vectors_w_strideiPfS_S__param_0,
	.param .u64 .ptr .align 1 _Z20add_vectors_w_strideiPfS_S__param_1,
	.param .u64 .ptr .align 1 _Z20add_vectors_w_strideiPfS_S__param_2,
	.param .u64 .ptr .align 1 _Z20add_vectors_w_strideiPfS_S__param_3
)
{
	.reg .pred 	%p<7>;
	.reg .b32 	%r<31>;
	.reg .b32 	%f<16>;
	.reg .b64 	%rd<25>;

	ld.param.u32 	%r12, [_Z20add_vectors_w_strideiPfS_S__param_0];
	ld.param.u64 	%rd4, [_Z20add_vectors_w_strideiPfS_S__param_1];
	ld.param.u64 	%rd5, [_Z20add_vectors_w_strideiPfS_S__param_2];
	ld.param.u64 	%rd6, [_Z20add_vectors_w_strideiPfS_S__param_3];
	cvta.to.global.u64 	%rd1, %rd6;
	cvta.to.global.u64 	%rd2, %rd5;
	cvta.to.global.u64 	%rd3, %rd4;
	mov.u32 	%r13, %ctaid.x;
	mov.u32 	%r14, %ntid.x;
	mov.u32 	%r15, %tid.x;
	mad.lo.s32 	%r29, %r13, %r14, %r15;
	mov.u32 	%r16, %nctaid.x;
	mul.lo.s32 	%r2, %r14, %r16;
	setp.ge.s32 	%p1, %r29, %r12;
	@%p1 bra 	$L__BB1_7;
	add.s32 	%r17, %r29, %r2;
	max.s32 	%r18, %r12, %r17;
	setp.lt.s32 	%p2, %r17, %r12;
	selp.u32 	%r19, 1, 0, %p2;
	add.s32 	%r20, %r17, %r19;
	sub.s32 	%r21, %r18, %r20;
	div.u32 	%r22, %r21, %r2;
	add.s32 	%r3, %r22, %r19;
	and.b32  	%r23, %r3, 3;
	setp.eq.s32 	%p3, %r23, 3;
	@%p3 bra 	$L__BB1_4;
	add.s32 	%r24, %r3, 1;
	and.b32  	%r25, %r24, 3;
	neg.s32 	%r27, %r25;
$L__BB1_3:
	.pragma "nounroll";
	mul.wide.s32 	%rd7, %r29, 4;
	add.s64 	%rd8, %rd1, %rd7;
	add.s64 	%rd9, %rd2, %rd7;
	add.s64 	%rd10, %rd3, %rd7;
	ld.global.f32 	%f1, [%rd10];
	ld.global.f32 	%f2, [%rd9];
	add.f32 	%f3, %f1, %f2;
	st.global.f32 	[%rd8], %f3;
	add.s32 	%r29, %r29, %r2;
	add.s32 	%r27, %r27, 1;
	setp.ne.s32 	%p4, %r27, 0;
	@%p4 bra 	$L__BB1_3;
$L__BB1_4:
	setp.lt.u32 	%p5, %r3, 3;
	@%p5 bra 	$L__BB1_7;
	mul.wide.s32 	%rd15, %r2, 4;
	shl.b32 	%r26, %r2, 2;
$L__BB1_6:
	mul.wide.s32 	%rd11, %r29, 4;
	add.s64 	%rd12, %rd3, %rd11;
	ld.global.f32 	%f4, [%rd12];
	add.s64 	%rd13, %rd2, %rd11;
	ld.global.f32 	%f5, [%rd13];
	add.f32 	%f6, %f4, %f5;
	add.s64 	%rd14, %rd1, %rd11;
	st.global.f32 	[%rd14], %f6;
	add.s64 	%rd16, %rd12, %rd15;
	ld.global.f32 	%f7, [%rd16];
	add.s64 	%rd17, %rd13, %rd15;
	ld.global.f32 	%f8, [%rd17];
	add.f32 	%f9, %f7, %f8;
	add.s64 	%rd18, %rd14, %rd15;
	st.global.f32 	[%rd18], %f9;
	add.s64 	%rd19, %rd16, %rd15;
	ld.global.f32 	%f10, [%rd19];
	add.s64 	%rd20, %rd17, %rd15;
	ld.global.f32 	%f11, [%rd20];
	add.f32 	%f12, %f10, %f11;
	add.s64 	%rd21, %rd18, %rd15;
	st.global.f32 	[%rd21], %f12;
	add.s64 	%rd22, %rd19, %rd15;
	ld.global.f32 	%f13, [%rd22];
	add.s64 	%rd23, %rd20, %rd15;
	ld.global.f32 	%f14, [%rd23];
	add.f32 	%f15, %f13, %f14;
	add.s64 	%rd24, %rd21, %rd15;
	st.global.f32 	[%rd24], %f15;
	add.s32 	%r29, %r26, %r29;
	setp.lt.s32 	%p6, %r29, %r12;
	@%p6 bra 	$L__BB1_6;
$L__BB1_7:
	ret;

}
	// .globl	_Z25add_vectors_w_stride_no_ciPfS_
.visible .entry _Z25add_vectors_w_stride_no_ciPfS_(
	.param .u32 _Z25add_vectors_w_stride_no_ciPfS__param_0,
	.param .u64 .ptr .align 1 _Z25add_vectors_w_stride_no_ciPfS__param_1,
	.param .u64 .ptr .align 1 _Z25add_vectors_w_stride_no_ciPfS__param_2
)
{
	.reg .pred 	%p<7>;
	.reg .b32 	%r<31>;
	.reg .b32 	%f<16>;
	.reg .b64 	%rd<18>;

	ld.param.u32 	%r12, [_Z25add_vectors_w_stride_no_ciPfS__param_0];
	ld.param.u64 	%rd3, [_Z25add_vectors_w_stride_no_ciPfS__param_1];
	ld.param.u64 	%rd4, [_Z25add_vectors_w_stride_no_ciPfS__param_2];
	cvta.to.global.u64 	%rd1, %rd4;
	cvta.to.global.u64 	%rd2, %rd3;
	mov.u32 	%r13, %ctaid.x;
	mov.u32 	%r14, %ntid.x;
	mov.u32 	%r15, %tid.x;
	mad.lo.s32 	%r29, %r13, %r14, %r15;
	mov.u32 	%r16, %nctaid.x;
	mul.lo.s32 	%r2, %r14, %r16;
	setp.ge.s32 	%p1, %r29, %r12;
	@%p1 bra 	$L__BB2_7;
	add.s32 	%r17, %r29, %r2;
	max.s32 	%r18, %r12, %r17;
	setp.lt.s32 	%p2, %r17, %r12;
	selp.u32 	%r19, 1, 0, %p2;
	add.s32 	%r20, %r17, %r19;
	sub.s32 	%r21, %r18, %r20;
	div.u32 	%r22, %r21, %r2;
	add.s32 	%r3, %r22, %r19;
	and.b32  	%r23, %r3, 3;
	setp.eq.s32 	%p3, %r23, 3;
	@%p3 bra 	$L__BB2_4;
	add.s32 	%r24, %r3, 1;
	and.b32  	%r25, %r24, 3;
	neg.s32 	%r27, %r25;
$L__BB2_3:
	.pragma "nounroll";
	mul.wide.s32 	%rd5, %r29, 4;
	add.s64 	%rd6, %rd1, %rd5;
	add.s64 	%rd7, %rd2, %rd5;
	ld.global.f32 	%f1, [%rd7];
	ld.global.f32 	%f2, [%rd6];
	add.f32 	%f3, %f1, %f2;
	st.global.f32 	[%rd6], %f3;
	add.s32 	%r29, %r29, %r2;
	add.s32 	%r27, %r27, 1;
	setp.ne.s32 	%p4, %r27, 0;
	@%p4 bra 	$L__BB2_3;
$L__BB2_4:
	setp.lt.u32 	%p5, %r3, 3;
	@%p5 bra 	$L__BB2_7;
	mul.wide.s32 	%rd11, %r2, 4;
	shl.b32 	%r26, %r2, 2;
$L__BB2_6:
	mul.wide.s32 	%rd8, %r29, 4;
	add.s64 	%rd9, %rd2, %rd8;
	ld.global.f32 	%f4, [%rd9];
	add.s64 	%rd10, %rd1, %rd8;
	ld.global.f32 	%f5, [%rd10];
	add.f32 	%f6, %f4, %f5;
	st.global.f32 	[%rd10], %f6;
	add.s64 	%rd12, %rd9, %rd11;
	ld.global.f32 	%f7, [%rd12];
	add.s64 	%rd13, %rd10, %rd11;
	ld.global.f32 	%f8, [%rd13];
	add.f32 	%f9, %f7, %f8;
	st.global.f32 	[%rd13], %f9;
	add.s64 	%rd14, %rd12, %rd11;
	ld.global.f32 	%f10, [%rd14];
	add.s64 	%rd15, %rd13, %rd11;
	ld.global.f32 	%f11, [%rd15];
	add.f32 	%f12, %f10, %f11;
	st.global.f32 	[%rd15], %f12;
	add.s64 	%rd16, %rd14, %rd11;
	ld.global.f32 	%f13, [%rd16];
	add.s64 	%rd17, %rd15, %rd11;
	ld.global.f32 	%f14, [%rd17];
	add.f32 	%f15, %f13, %f14;
	st.global.f32 	[%rd17], %f15;
	add.s32 	%r29, %r26, %r29;
	setp.lt.s32 	%p6, %r29, %r12;
	@%p6 bra 	$L__BB2_6;
$L__BB2_7:
	ret;

}


// ===== COMPILED SASS (sm_100) =====

	.target	sm_100

	.elftype	@"ET_EXEC"


//--------------------- .note.nv.tkinfo           --------------------------
	.section	.note.nv.tkinfo,"",@"SHT_NOTE"
	.sectionflags	@"SHF_NOTE_NV_TKINFO"
	.tkinfo
        /*0018*/ 	.word	0x00000002
        /*0030*/ 	.string	""
        /*0030*/ 	.string	"ptxas"
        /*0030*/ 	.string	"Cuda compilation tools, release 13.0, V13.0.88"
        /*0030*/ 	.string	"Build cuda_13.0.r13.0/compiler.36424714_0"
        /*0030*/ 	.string	"-arch sm_100 -m 64 "



//--------------------- .note.nv.cuinfo           --------------------------
	.section	.note.nv.cuinfo,"",@"SHT_NOTE"
	.sectionflags	@"SHF_NOTE_NV_CUINFO"
        /*0018*/ 	.short	0x0002
        /*001a*/ 	.short	0x0064
        /*001c*/ 	.short	0x0082
	.zero		2


//--------------------- .nv.info                  --------------------------
	.section	.nv.info,"",@"SHT_CUDA_INFO"
	.align	4


	//----- nvinfo : EIATTR_REGCOUNT
	.align		4
        /*0000*/ 	.byte	0x04, 0x2f
        /*0002*/ 	.short	(.L_1 - .L_0)
	.align		4
.L_0:
        /*0004*/ 	.word	index@(_Z11add_vectorsPfS_S_)
        /*0008*/ 	.word	0x0000000c


	//----- nvinfo : EIATTR_FRAME_SIZE
	.align		4
.L_1:
        /*000c*/ 	.byte	0x04, 0x11
        /*000e*/ 	.short	(.L_3 - .L_2)
	.align		4
.L_2:
        /*0010*/ 	.word	index@(_Z11add_vectorsPfS_S_)
        /*0014*/ 	.word	0x00000000


	//----- nvinfo : EIATTR_REGCOUNT
	.align		4
.L_3:
        /*0018*/ 	.byte	0x04, 0x2f
        /*001a*/ 	.short	(.L_5 - .L_4)
	.align		4
.L_4:
        /*001c*/ 	.word	index@(_Z20add_vectors_w_strideiPfS_S_)
        /*0020*/ 	.word	0x0000001a


	//----- nvinfo : EIATTR_FRAME_SIZE
	.align		4
.L_5:
        /*0024*/ 	.byte	0x04, 0x11
        /*0026*/ 	.short	(.L_7 - .L_6)
	.align		4
.L_6:
        /*0028*/ 	.word	index@(_Z20add_vectors_w_strideiPfS_S_)
        /*002c*/ 	.word	0x00000000


	//----- nvinfo : EIATTR_REGCOUNT
	.align		4
.L_7:
        /*0030*/ 	.byte	0x04, 0x2f
        /*0032*/ 	.short	(.L_9 - .L_8)
	.align		4
.L_8:
        /*0034*/ 	.word	index@(_Z25add_vectors_w_stride_no_ciPfS_)
        /*0038*/ 	.word	0x00000018


	//----- nvinfo : EIATTR_FRAME_SIZE
	.align		4
.L_9:
        /*003c*/ 	.byte	0x04, 0x11
        /*003e*/ 	.short	(.L_11 - .L_10)
	.align		4
.L_10:
        /*0040*/ 	.word	index@(_Z25add_vectors_w_stride_no_ciPfS_)
        /*0044*/ 	.word	0x00000000


	//----- nvinfo : EIATTR_MIN_STACK_SIZE
	.align		4
.L_11:
        /*0048*/ 	.byte	0x04, 0x12
        /*004a*/ 	.short	(.L_13 - .L_12)
	.align		4
.L_12:
        /*004c*/ 	.word	index@(_Z25add_vectors_w_stride_no_ciPfS_)
        /*0050*/ 	.word	0x00000000


	//----- nvinfo : EIATTR_MIN_STACK_SIZE
	.align		4
.L_13:
        /*0054*/ 	.byte	0x04, 0x12
        /*0056*/ 	.short	(.L_15 - .L_14)
	.align		4
.L_14:
        /*0058*/ 	.word	index@(_Z20add_vectors_w_strideiPfS_S_)
        /*005c*/ 	.word	0x00000000


	//----- nvinfo : EIATTR_MIN_STACK_SIZE
	.align		4
.L_15:
        /*0060*/ 	.byte	0x04, 0x12
        /*0062*/ 	.short	(.L_17 - .L_16)
	.align		4
.L_16:
        /*0064*/ 	.word	index@(_Z11add_vectorsPfS_S_)
        /*0068*/ 	.word	0x00000000
.L_17:


//--------------------- .nv.compat                --------------------------
	.section	.nv.compat,"",@"SHT_CUDA_COMPAT_INFO"
	.align	4
        /*0000*/ 	.byte	0x02, 0x09, 0x00, 0x00, 0x02, 0x02, 0x01, 0x00, 0x02, 0x05, 0x05, 0x00, 0x03, 0x07, 0x01, 0x01
        /*0010*/ 	.byte	0x02, 0x03, 0x00, 0x00, 0x02, 0x06, 0x01, 0x00, 0x04, 0x0b, 0x08, 0x00, 0x09, 0x00, 0x00, 0x00
        /*0020*/ 	.byte	0x00, 0x00, 0x00, 0x00


//--------------------- .nv.info._Z25add_vectors_w_stride_no_ciPfS_ --------------------------
	.section	.nv.info._Z25add_vectors_w_stride_no_ciPfS_,"",@"SHT_CUDA_INFO"
	.sectionflags	@""
	.align	4


	//----- nvinfo : EIATTR_CUDA_API_VERSION
	.align		4
        /*0000*/ 	.byte	0x04, 0x37
        /*0002*/ 	.short	(.L_19 - .L_18)
.L_18:
        /*0004*/ 	.word	0x00000082


	//----- nvinfo : EIATTR_KPARAM_INFO
	.align		4
.L_19:
        /*0008*/ 	.byte	0x04, 0x17
        /*000a*/ 	.short	(.L_21 - .L_20)
.L_20:
        /*000c*/ 	.word	0x00000000
        /*0010*/ 	.short	0x0002
        /*0012*/ 	.short	0x0010
        /*0014*/ 	.byte	0x00, 0xf5, 0x21, 0x00


	//----- nvinfo : EIATTR_KPARAM_INFO
	.align		4
.L_21:
        /*0018*/ 	.byte	0x04, 0x17
        /*001a*/ 	.short	(.L_23 - .L_22)
.L_22:
        /*001c*/ 	.word	0x00000000
        /*0020*/ 	.short	0x0001
        /*0022*/ 	.short	0x0008
        /*0024*/ 	.byte	0x00, 0xf5, 0x21, 0x00


	//----- nvinfo : EIATTR_KPARAM_INFO
	.align		4
.L_23:
        /*0028*/ 	.byte	0x04, 0x17
        /*002a*/ 	.short	(.L_25 - .L_24)
.L_24:
        /*002c*/ 	.word	0x00000000
        /*0030*/ 	.short	0x0000
        /*0032*/ 	.short	0x0000
        /*0034*/ 	.byte	0x00, 0xf0, 0x11, 0x00


	//----- nvinfo : EIATTR_SPARSE_MMA_MASK
	.align		4
.L_25:
        /*0038*/ 	.byte	0x03, 0x50
        /*003a*/ 	.short	0x0000


	//----- nvinfo : EIATTR_MAXREG_COUNT
	.align		4
        /*003c*/ 	.byte	0x03, 0x1b
        /*003e*/ 	.short	0x00ff


	//----- nvinfo : EIATTR_MERCURY_ISA_VERSION
	.align		4
        /*0040*/ 	.byte	0x03, 0x5f
        /*0042*/ 	.short	0x0101


	//----- nvinfo : EIATTR_VRC_CTA_INIT_COUNT
	.align		4
        /*0044*/ 	.byte	0x02, 0x4a
	.zero		1
	.zero		1


	//----- nvinfo : EIATTR_EXIT_INSTR_OFFSETS
	.align		4
        /*0048*/ 	.byte	0x04, 0x1c
        /*004a*/ 	.short	(.L_27 - .L_26)


	//   ....[0]....
.L_26:
        /*004c*/ 	.word	0x00000090


	//   ....[1]....
        /*0050*/ 	.word	0x00000380


	//   ....[2]....
        /*0054*/ 	.word	0x00000560


	//----- nvinfo : EIATTR_CRS_STACK_SIZE
	.align		4
.L_27:
        /*0058*/ 	.byte	0x04, 0x1e
        /*005a*/ 	.short	(.L_29 - .L_28)
.L_28:
        /*005c*/ 	.word	0x00000000


	//----- nvinfo : EIATTR_CBANK_PARAM_SIZE
	.align		4
.L_29:
        /*0060*/ 	.byte	0x03, 0x19
        /*0062*/ 	.short	0x0018


	//----- nvinfo : EIATTR_PARAM_CBANK
	.align		4
        /*0064*/ 	.byte	0x04, 0x0a
        /*0066*/ 	.short	(.L_31 - .L_30)
	.align		4
.L_30:
        /*0068*/ 	.word	index@(.nv.constant0._Z25add_vectors_w_stride_no_ciPfS_)
        /*006c*/ 	.short	0x0380
        /*006e*/ 	.short	0x0018


	//----- nvinfo : EIATTR_SW_WAR
	.align		4
.L_31:
        /*0070*/ 	.byte	0x04, 0x36
        /*0072*/ 	.short	(.L_33 - .L_32)
.L_32:
        /*0074*/ 	.word	0x00000008
.L_33:


//--------------------- .nv.info._Z20add_vectors_w_strideiPfS_S_ --------------------------
	.section	.nv.info._Z20add_vectors_w_strideiPfS_S_,"",@"SHT_CUDA_INFO"
	.sectionflags	@""
	.align	4


	//----- nvinfo : EIATTR_CUDA_API_VERSION
	.align		4
        /*0000*/ 	.byte	0x04, 0x37
        /*0002*/ 	.short	(.L_35 - .L_34)
.L_34:
        /*0004*/ 	.word	0x00000082


	//----- nvinfo : EIATTR_KPARAM_INFO
	.align		4
.L_35:
        /*0008*/ 	.byte	0x04, 0x17
        /*000a*/ 	.short	(.L_37 - .L_36)
.L_36:
        /*000c*/ 	.word	0x00000000
        /*0010*/ 	.short	0x0003
        /*0012*/ 	.short	0x0018
        /*0014*/ 	.byte	0x00, 0xf5, 0x21, 0x00


	//----- nvinfo : EIATTR_KPARAM_INFO
	.align		4
.L_37:
        /*0018*/ 	.byte	0x04, 0x17
        /*001a*/ 	.short	(.L_39 - .L_38)
.L_38:
        /*001c*/ 	.word	0x00000000
        /*0020*/ 	.short	0x0002
        /*0022*/ 	.short	0x0010
        /*0024*/ 	.byte	0x00, 0xf5, 0x21, 0x00


	//----- nvinfo : EIATTR_KPARAM_INFO
	.align		4
.L_39:
        /*0028*/ 	.byte	0x04, 0x17
        /*002a*/ 	.short	(.L_41 - .L_40)
.L_40:
        /*002c*/ 	.word	0x00000000
        /*0030*/ 	.short	0x0001
        /*0032*/ 	.short	0x0008
        /*0034*/ 	.byte	0x00, 0xf5, 0x21, 0x00


	//----- nvinfo : EIATTR_KPARAM_INFO
	.align		4
.L_41:
        /*0038*/ 	.byte	0x04, 0x17
        /*003a*/ 	.short	(.L_43 - .L_42)
.L_42:
        /*003c*/ 	.word	0x00000000
        /*0040*/ 	.short	0x0000
        /*0042*/ 	.short	0x0000
        /*0044*/ 	.byte	0x00, 0xf0, 0x11, 0x00


	//----- nvinfo : EIATTR_SPARSE_MMA_MASK
	.align		4
.L_43:
        /*0048*/ 	.byte	0x03, 0x50
        /*004a*/ 	.short	0x0000


	//----- nvinfo : EIATTR_MAXREG_COUNT
	.align		4
        /*004c*/ 	.byte	0x03, 0x1b
        /*004e*/ 	.short	0x00ff


	//----- nvinfo : EIATTR_MERCURY_ISA_VERSION
	.align		4
        /*0050*/ 	.byte	0x03, 0x5f
        /*0052*/ 	.short	0x0101


	//----- nvinfo : EIATTR_VRC_CTA_INIT_COUNT
	.align		4
        /*0054*/ 	.byte	0x02, 0x4a
	.zero		1
	.zero		1


	//----- nvinfo : EIATTR_EXIT_INSTR_OFFSETS
	.align		4
        /*0058*/ 	.byte	0x04, 0x1c
        /*005a*/ 	.short	(.L_45 - .L_44)


	//   ....[0]....
.L_44:
        /*005c*/ 	.word	0x00000090


	//   ....[1]....
        /*0060*/ 	.word	0x000003a0


	//   ....[2]....
        /*0064*/ 	.word	0x000005d0


	//----- nvinfo : EIATTR_CRS_STACK_SIZE
	.align		4
.L_45:
        /*0068*/ 	.byte	0x04, 0x1e
        /*006a*/ 	.short	(.L_47 - .L_46)
.L_46:
        /*006c*/ 	.word	0x00000000


	//----- nvinfo : EIATTR_CBANK_PARAM_SIZE
	.align		4
.L_47:
        /*0070*/ 	.byte	0x03, 0x19
        /*0072*/ 	.short	0x0020


	//----- nvinfo : EIATTR_PARAM_CBANK
	.align		4
        /*0074*/ 	.byte	0x04, 0x0a
        /*0076*/ 	.short	(.L_49 - .L_48)
	.align		4
.L_48:
        /*0078*/ 	.word	index@(.nv.constant0._Z20add_vectors_w_strideiPfS_S_)
        /*007c*/ 	.short	0x0380
        /*007e*/ 	.short	0x0020


	//----- nvinfo : EIATTR_SW_WAR
	.align		4
.L_49:
        /*0080*/ 	.byte	0x04, 0x36
        /*0082*/ 	.short	(.L_51 - .L_50)
.L_50:
        /*0084*/ 	.word	0x00000008
.L_51:


//--------------------- .nv.info._Z11add_vectorsPfS_S_ --------------------------
	.section	.nv.info._Z11add_vectorsPfS_S_,"",@"SHT_CUDA_INFO"
	.sectionflags	@""
	.align	4


	//----- nvinfo : EIATTR_CUDA_API_VERSION
	.align		4
        /*0000*/ 	.byte	0x04, 0x37
        /*0002*/ 	.short	(.L_53 - .L_52)
.L_52:
        /*0004*/ 	.word	0x00000082


	//----- nvinfo : EIATTR_KPARAM_INFO
	.align		4
.L_53:
        /*0008*/ 	.byte	0x04, 0x17
        /*000a*/ 	.short	(.L_55 - .L_54)
.L_54:
        /*000c*/ 	.word	0x00000000
        /*0010*/ 	.short	0x0002
        /*0012*/ 	.short	0x0010
        /*0014*/ 	.byte	0x00, 0xf5, 0x21, 0x00


	//----- nvinfo : EIATTR_KPARAM_INFO
	.align		4
.L_55:
        /*0018*/ 	.byte	0x04, 0x17
        /*001a*/ 	.short	(.L_57 - .L_56)
.L_56:
        /*001c*/ 	.word	0x00000000
        /*0020*/ 	.short	0x0001
        /*0022*/ 	.short	0x0008
        /*0024*/ 	.byte	0x00, 0xf5, 0x21, 0x00


	//----- nvinfo : EIATTR_KPARAM_INFO
	.align		4
.L_57:
        /*0028*/ 	.byte	0x04, 0x17
        /*002a*/ 	.short	(.L_59 - .L_58)
.L_58:
        /*002c*/ 	.word	0x00000000
        /*0030*/ 	.short	0x0000
        /*0032*/ 	.short	0x0000
        /*0034*/ 	.byte	0x00, 0xf5, 0x21, 0x00


	//----- nvinfo : EIATTR_SPARSE_MMA_MASK
	.align		4
.L_59:
        /*0038*/ 	.byte	0x03, 0x50
        /*003a*/ 	.short	0x0000


	//----- nvinfo : EIATTR_MAXREG_COUNT
	.align		4
        /*003c*/ 	.byte	0x03, 0x1b
        /*003e*/ 	.short	0x00ff


	//----- nvinfo : EIATTR_MERCURY_ISA_VERSION
	.align		4
        /*0040*/ 	.byte	0x03, 0x5f
        /*0042*/ 	.short	0x0101


	//----- nvinfo : EIATTR_VRC_CTA_INIT_COUNT
	.align		4
        /*0044*/ 	.byte	0x02, 0x4a
	.zero		1
	.zero		1


	//----- nvinfo : EIATTR_EXIT_INSTR_OFFSETS
	.align		4
        /*0048*/ 	.byte	0x04, 0x1c
        /*004a*/ 	.short	(.L_61 - .L_60)


	//   ....[0]....
.L_60:
        /*004c*/ 	.word	0x00000060


	//   ....[1]....
        /*0050*/ 	.word	0x00000120


	//----- nvinfo : EIATTR_CBANK_PARAM_SIZE
	.align		4
.L_61:
        /*0054*/ 	.byte	0x03, 0x19
        /*0056*/ 	.short	0x0018


	//----- nvinfo : EIATTR_PARAM_CBANK
	.align		4
        /*0058*/ 	.byte	0x04, 0x0a
        /*005a*/ 	.short	(.L_63 - .L_62)
	.align		4
.L_62:
        /*005c*/ 	.word	index@(.nv.constant0._Z11add_vectorsPfS_S_)
        /*0060*/ 	.short	0x0380
        /*0062*/ 	.short	0x0018


	//----- nvinfo : EIATTR_SW_WAR
	.align		4
.L_63:
        /*0064*/ 	.byte	0x04, 0x36
        /*0066*/ 	.short	(.L_65 - .L_64)
.L_64:
        /*0068*/ 	.word	0x00000008
.L_65:


//--------------------- .nv.callgraph             --------------------------
	.section	.nv.callgraph,"",@"SHT_CUDA_CALLGRAPH"
	.align	4
	.sectionentsize	8
	.align		4
        /*0000*/ 	.word	0x00000000
	.align		4
        /*0004*/ 	.word	0xffffffff
	.align		4
        /*0008*/ 	.word	0x00000000
	.align		4
        /*000c*/ 	.word	0xfffffffe
	.align		4
        /*0010*/ 	.word	0x00000000
	.align		4
        /*0014*/ 	.word	0xfffffffd
	.align		4
        /*0018*/ 	.word	0x00000000
	.align		4
        /*001c*/ 	.word	0xfffffffc


//--------------------- .text._Z25add_vectors_w_stride_no_ciPfS_ --------------------------
	.section	.text._Z25add_vectors_w_stride_no_ciPfS_,"ax",@progbits
	.align	128
        .global         _Z25add_vectors_w_stride_no_ciPfS_
        .type           _Z25add_vectors_w_stride_no_ciPfS_,@function
        .size           _Z25add_vectors_w_stride_no_ciPfS_,(.L_x_11 - _Z25add_vectors_w_stride_no_ciPfS_)
        .other          _Z25add_vectors_w_stride_no_ciPfS_,@"STO_CUDA_ENTRY STV_DEFAULT"
_Z25add_vectors_w_stride_no_ciPfS_:
.text._Z25add_vectors_w_stride_no_ciPfS_:
[----:B------:R-:W-:Y:S01]  /*0000*/  LDC R1, c[0x0][0x37c] ;  /* 0x0000df00ff017b82 */ /* 0x000fe20000000800 */
[----:B------:R-:W0:Y:S07]  /*0010*/  S2R R3, SR_TID.X ;  /* 0x0000000000037919 */ /* 0x000e2e0000002100 */
[----:B------:R-:W0:Y:S01]  /*0020*/  S2UR UR4, SR_CTAID.X ;  /* 0x00000000000479c3 */ /* 0x000e220000002500 */
[----:B------:R-:W1:Y:S07]  /*0030*/  LDCU UR6, c[0x0][0x380] ;  /* 0x00007000ff0677ac */ /* 0x000e6e0008000800 */
[----:B------:R-:W0:Y:S01]  /*0040*/  LDC R0, c[0x0][0x360] ;  /* 0x0000d800ff007b82 */ /* 0x000e220000000800 */
[----:B------:R-:W2:Y:S01]  /*0050*/  LDCU UR5, c[0x0][0x370] ;  /* 0x00006e00ff0577ac */ /* 0x000ea20008000800 */
[----:B0-----:R-:W-:-:S02]  /*0060*/  IMAD R3, R0, UR4, R3 ;  /* 0x0000000400037c24 */ /* 0x001fc4000f8e0203 */
[----:B--2---:R-:W-:-:S03]  /*0070*/  IMAD R0, R0, UR5, RZ ;  /* 0x0000000500007c24 */ /* 0x004fc6000f8e02ff */
[----:B-1----:R-:W-:-:S13]  /*0080*/  ISETP.GE.AND P0, PT, R3, UR6, PT ;  /* 0x0000000603007c0c */ /* 0x002fda000bf06270 */
[----:B------:R-:W-:Y:S05]  /*0090*/  @P0 EXIT ;  /* 0x000000000000094d */ /* 0x000fea0003800000 */
[----:B------:R-:W0:Y:S01]  /*00a0*/  I2F.U32.RP R8, R0 ;  /* 0x0000000000087306 */ /* 0x000e220000209000 */
[C---:B------:R-:W-:Y:S01]  /*00b0*/  IMAD.IADD R2, R0.reuse, 0x1, R3 ;  /* 0x0000000100027824 */ /* 0x040fe200078e0203 */
[----:B------:R-:W-:Y:S01]  /*00c0*/  IADD3 R9, PT, PT, RZ, -R0, RZ ;  /* 0x80000000ff097210 */ /* 0x000fe20007ffe0ff */
[----:B------:R-:W1:Y:S01]  /*00d0*/  LDCU.64 UR4, c[0x0][0x358] ;  /* 0x00006b00ff0477ac */ /* 0x000e620008000a00 */
[----:B------:R-:W-:Y:S01]  /*00e0*/  ISETP.NE.U32.AND P2, PT, R0, RZ, PT ;  /* 0x000000ff0000720c */ /* 0x000fe20003f45070 */
[----:B------:R-:W-:Y:S01]  /*00f0*/  BSSY.RECONVERGENT B0, `(.L_x_0) ;  /* 0x0000028000007945 */ /* 0x000fe20003800200 */
[C---:B------:R-:W-:Y:S02]  /*0100*/  ISETP.GE.AND P0, PT, R2.reuse, UR6, PT ;  /* 0x0000000602007c0c */ /* 0x040fe4000bf06270 */
[----:B------:R-:W-:Y:S02]  /*0110*/  VIMNMX R7, PT, PT, R2, UR6, !PT ;  /* 0x0000000602077c48 */ /* 0x000fe4000ffe0100 */
[----:B------:R-:W-:-:S04]  /*0120*/  SEL R6, RZ, 0x1, P0 ;  /* 0x00000001ff067807 */ /* 0x000fc80000000000 */
[----:B------:R-:W-:Y:S01]  /*0130*/  IADD3 R7, PT, PT, R7, -R2, -R6 ;  /* 0x8000000207077210 */ /* 0x000fe20007ffe806 */
[----:B0-----:R-:W0:Y:S02]  /*0140*/  MUFU.RCP R8, R8 ;  /* 0x0000000800087308 */ /* 0x001e240000001000 */
[----:B0-----:R-:W-:-:S06]  /*0150*/  IADD3 R4, PT, PT, R8, 0xffffffe, RZ ;  /* 0x0ffffffe08047810 */ /* 0x001fcc0007ffe0ff */
[----:B------:R0:W2:Y:S02]  /*0160*/  F2I.FTZ.U32.TRUNC.NTZ R5, R4 ;  /* 0x0000000400057305 */ /* 0x0000a4000021f000 */
[----:B0-----:R-:W-:Y:S02]  /*0170*/  HFMA2 R4, -RZ, RZ, 0, 0 ;  /* 0x00000000ff047431 */ /* 0x001fe400000001ff */
[----:B--2---:R-:W-:-:S04]  /*0180*/  IMAD R9, R9, R5, RZ ;  /* 0x0000000509097224 */ /* 0x004fc800078e02ff */
[----:B------:R-:W-:-:S06]  /*0190*/  IMAD.HI.U32 R8, R5, R9, R4 ;  /* 0x0000000905087227 */ /* 0x000fcc00078e0004 */
[----:B------:R-:W-:-:S05]  /*01a0*/  IMAD.HI.U32 R5, R8, R7, RZ ;  /* 0x0000000708057227 */ /* 0x000fca00078e00ff */
[----:B------:R-:W-:-:S05]  /*01b0*/  IADD3 R2, PT, PT, -R5, RZ, RZ ;  /* 0x000000ff05027210 */ /* 0x000fca0007ffe1ff */
[----:B------:R-:W-:-:S05]  /*01c0*/  IMAD R7, R0, R2, R7 ;  /* 0x0000000200077224 */ /* 0x000fca00078e0207 */
[----:B------:R-:W-:-:S13]  /*01d0*/  ISETP.GE.U32.AND P0, PT, R7, R0, PT ;  /* 0x000000000700720c */ /* 0x000fda0003f06070 */
[----:B------:R-:W-:Y:S01]  /*01e0*/  @P0 IMAD.IADD R7, R7, 0x1, -R0 ;  /* 0x0000000107070824 */ /* 0x000fe200078e0a00 */
[----:B------:R-:W-:-:S04]  /*01f0*/  @P0 IADD3 R5, PT, PT, R5, 0x1, RZ ;  /* 0x0000000105050810 */ /* 0x000fc80007ffe0ff */
[----:B------:R-:W-:-:S13]  /*0200*/  ISETP.GE.U32.AND P1, PT, R7, R0, PT ;  /* 0x000000000700720c */ /* 0x000fda0003f26070 */
[----:B------:R-:W-:Y:S02]  /*0210*/  @P1 IADD3 R5, PT, PT, R5, 0x1, RZ ;  /* 0x0000000105051810 */ /* 0x000fe40007ffe0ff */
[----:B------:R-:W-:-:S05]  /*0220*/  @!P2 LOP3.LUT R5, RZ, R0, RZ, 0x33, !PT ;  /* 0x00000000ff05a212 */ /* 0x000fca00078e33ff */
[----:B------:R-:W-:-:S05]  /*0230*/  IMAD.IADD R2, R6, 0x1, R5 ;  /* 0x0000000106027824 */ /* 0x000fca00078e0205 */
[C---:B------:R-:W-:Y:S02]  /*0240*/  LOP3.LUT R4, R2.reuse, 0x3, RZ, 0xc0, !PT ;  /* 0x0000000302047812 */ /* 0x040fe400078ec0ff */
[----:B------:R-:W-:Y:S02]  /*0250*/  ISETP.GE.U32.AND P1, PT, R2, 0x3, PT ;  /* 0x000000030200780c */ /* 0x000fe40003f26070 */
[----:B------:R-:W-:-:S13]  /*0260*/  ISETP.NE.AND P0, PT, R4, 0x3, PT ;  /* 0x000000030400780c */ /* 0x000fda0003f05270 */
[----:B-1----:R-:W-:Y:S05]  /*0270*/  @!P0 BRA `(.L_x_1) ;  /* 0x00000000003c8947 */ /* 0x002fea0003800000 */
[----:B------:R-:W0:Y:S01]  /*0280*/  LDC.64 R8, c[0x0][0x390] ;  /* 0x0000e400ff087b82 */ /* 0x000e220000000a00 */
[----:B------:R-:W-:-:S04]  /*0290*/  IADD3 R2, PT, PT, R2, 0x1, RZ ;  /* 0x0000000102027810 */ /* 0x000fc80007ffe0ff */
[----:B------:R-:W-:-:S03]  /*02a0*/  LOP3.LUT R2, R2, 0x3, RZ, 0xc0, !PT ;  /* 0x0000000302027812 */ /* 0x000fc600078ec0ff */
[----:B------:R-:W1:Y:S01]  /*02b0*/  LDC.64 R10, c[0x0][0x388] ;  /* 0x0000e200ff0a7b82 */ /* 0x000e620000000a00 */
[----:B------:R-:W-:-:S07]  /*02c0*/  IADD3 R2, PT, PT, -R2, RZ, RZ ;  /* 0x000000ff02027210 */ /* 0x000fce0007ffe1ff */
.L_x_2:
[----:B-1----:R-:W-:-:S04]  /*02d0*/  IMAD.WIDE R6, R3, 0x4, R10 ;  /* 0x0000000403067825 */ /* 0x002fc800078e020a */
[----:B0-2---:R-:W-:Y:S02]  /*02e0*/  IMAD.WIDE R4, R3, 0x4, R8 ;  /* 0x0000000403047825 */ /* 0x005fe400078e0208 */
[----:B------:R-:W2:Y:S04]  /*02f0*/  LDG.E R6, desc[UR4][R6.64] ;  /* 0x0000000406067981 */ /* 0x000ea8000c1e1900 */
[----:B------:R-:W2:Y:S01]  /*0300*/  LDG.E R13, desc[UR4][R4.64] ;  /* 0x00000004040d7981 */ /* 0x000ea2000c1e1900 */
[----:B------:R-:W-:Y:S01]  /*0310*/  VIADD R2, R2, 0x1 ;  /* 0x0000000102027836 */ /* 0x000fe20000000000 */
[----:B------:R-:W-:-:S04]  /*0320*/  IADD3 R3, PT, PT, R0, R3, RZ ;  /* 0x0000000300037210 */ /* 0x000fc80007ffe0ff */
[----:B------:R-:W-:Y:S01]  /*0330*/  ISETP.NE.AND P0, PT, R2, RZ, PT ;  /* 0x000000ff0200720c */ /* 0x000fe20003f05270 */
[----:B--2---:R-:W-:-:S05]  /*0340*/  FADD R13, R6, R13 ;  /* 0x0000000d060d7221 */ /* 0x004fca0000000000 */
[----:B------:R2:W-:Y:S07]  /*0350*/  STG.E desc[UR4][R4.64], R13 ;  /* 0x0000000d04007986 */ /* 0x0005ee000c101904 */
[----:B------:R-:W-:Y:S05]  /*0360*/  @P0 BRA `(.L_x_2) ;  /* 0xfffffffc00d80947 */ /* 0x000fea000383ffff */
.L_x_1:
[----:B------:R-:W-:Y:S05]  /*0370*/  BSYNC.RECONVERGENT B0 ;  /* 0x0000000000007941 */ /* 0x000fea0003800200 */
.L_x_0:
[----:B------:R-:W-:Y:S05]  /*0380*/  @!P1 EXIT ;  /* 0x000000000000994d */ /* 0x000fea0003800000 */
.L_x_3:
[----:B-12---:R-:W0:Y:S08]  /*0390*/  LDC.64 R4, c[0x0][0x388] ;  /* 0x0000e200ff047b82 */ /* 0x006e300000000a00 */
[----:B------:R-:W1:Y:S01]  /*03a0*/  LDC.64 R6, c[0x0][0x390] ;  /* 0x0000e400ff067b82 */ /* 0x000e620000000a00 */
[----:B0-----:R-:W-:-:S05]  /*03b0*/  IMAD.WIDE R12, R3, 0x4, R4 ;  /* 0x00000004030c7825 */ /* 0x001fca00078e0204 */
[----:B------:R-:W2:Y:S01]  /*03c0*/  LDG.E R2, desc[UR4][R12.64] ;  /* 0x000000040c027981 */ /* 0x000ea2000c1e1900 */
[----:B-1----:R-:W-:-:S05]  /*03d0*/  IMAD.WIDE R14, R3, 0x4, R6 ;  /* 0x00000004030e7825 */ /* 0x002fca00078e0206 */
[----:B------:R-:W2:Y:S01]  /*03e0*/  LDG.E R5, desc[UR4][R14.64] ;  /* 0x000000040e057981 */ /* 0x000ea2000c1e1900 */
[----:B------:R-:W-:-:S04]  /*03f0*/  IMAD.WIDE R6, R0, 0x4, R14 ;  /* 0x0000000400067825 */ /* 0x000fc800078e020e */
[----:B--2---:R-:W-:Y:S01]  /*0400*/  FADD R17, R2, R5 ;  /* 0x0000000502117221 */ /* 0x004fe20000000000 */
[----:B------:R-:W-:-:S04]  /*0410*/  IMAD.WIDE R4, R0, 0x4, R12 ;  /* 0x0000000400047825 */ /* 0x000fc800078e020c */
[----:B------:R0:W-:Y:S04]  /*0420*/  STG.E desc[UR4][R14.64], R17 ;  /* 0x000000110e007986 */ /* 0x0001e8000c101904 */
[----:B------:R-:W2:Y:S04]  /*0430*/  LDG.E R2, desc[UR4][R4.64] ;  /* 0x0000000404027981 */ /* 0x000ea8000c1e1900 */
[----:B------:R-:W2:Y:S01]  /*0440*/  LDG.E R9, desc[UR4][R6.64] ;  /* 0x0000000406097981 */ /* 0x000ea2000c1e1900 */
[----:B------:R-:W-:-:S04]  /*0450*/  IMAD.WIDE R10, R0, 0x4, R6 ;  /* 0x00000004000a7825 */ /* 0x000fc800078e0206 */
[----:B--2---:R-:W-:Y:S01]  /*0460*/  FADD R19, R2, R9 ;  /* 0x0000000902137221 */ /* 0x004fe20000000000 */
[----:B------:R-:W-:-:S04]  /*0470*/  IMAD.WIDE R8, R0, 0x4, R4 ;  /* 0x0000000400087825 */ /* 0x000fc800078e0204 */
[----:B------:R1:W-:Y:S04]  /*0480*/  STG.E desc[UR4][R6.64], R19 ;  /* 0x0000001306007986 */ /* 0x0003e8000c101904 */
[----:B------:R-:W2:Y:S04]  /*0490*/  LDG.E R2, desc[UR4][R8.64] ;  /* 0x0000000408027981 */ /* 0x000ea8000c1e1900 */
[----:B------:R-:W2:Y:S01]  /*04a0*/  LDG.E R13, desc[UR4][R10.64] ;  /* 0x000000040a0d7981 */ /* 0x000ea2000c1e1900 */
[----:B0-----:R-:W-:-:S04]  /*04b0*/  IMAD.WIDE R14, R0, 0x4, R10 ;  /* 0x00000004000e7825 */ /* 0x001fc800078e020a */
[----:B--2---:R-:W-:Y:S01]  /*04c0*/  FADD R21, R2, R13 ;  /* 0x0000000d02157221 */ /* 0x004fe20000000000 */
[----:B------:R-:W-:-:S04]  /*04d0*/  IMAD.WIDE R12, R0, 0x4, R8 ;  /* 0x00000004000c7825 */ /* 0x000fc800078e0208 */
[----:B------:R1:W-:Y:S04]  /*04e0*/  STG.E desc[UR4][R10.64], R21 ;  /* 0x000000150a007986 */ /* 0x0003e8000c101904 */
[----:B------:R-:W2:Y:S04]  /*04f0*/  LDG.E R12, desc[UR4][R12.64] ;  /* 0x000000040c0c7981 */ /* 0x000ea8000c1e1900 */
[----:B------:R-:W2:Y:S01]  /*0500*/  LDG.E R5, desc[UR4][R14.64] ;  /* 0x000000040e057981 */ /* 0x000ea2000c1e1900 */
[----:B------:R-:W-:-:S04]  /*0510*/  LEA R3, R0, R3, 0x2 ;  /* 0x0000000300037211 */ /* 0x000fc800078e10ff */
[----:B------:R-:W-:Y:S01]  /*0520*/  ISETP.GE.AND P0, PT, R3, UR6, PT ;  /* 0x0000000603007c0c */ /* 0x000fe2000bf06270 */
[----:B--2---:R-:W-:-:S05]  /*0530*/  FADD R5, R12, R5 ;  /* 0x000000050c057221 */ /* 0x004fca0000000000 */
[----:B------:R1:W-:Y:S07]  /*0540*/  STG.E desc[UR4][R14.64], R5 ;  /* 0x000000050e007986 */ /* 0x0003ee000c101904 */
[----:B------:R-:W-:Y:S05]  /*0550*/  @!P0 BRA `(.L_x_3) ;  /* 0xfffffffc008c8947 */ /* 0x000fea000383ffff */
[----:B------:R-:W-:Y:S05]  /*0560*/  EXIT ;  /* 0x000000000000794d */ /* 0x000fea0003800000 */
.L_x_4:
[----:B------:R-:W-:-:S00]  /*0570*/  BRA `(.L_x_4) ;  /* 0xfffffffc00fc7947 */ /* 0x000fc0000383ffff */
[----:B------:R-:W-:-:S00]  /*0580*/  NOP ;  /* 0x0000000000007918 */ /* 0x000fc00000000000 */
[----:B------:R-:W-:-:S00]  /*0590*/  NOP ;  /* 0x0000000000007918 */ /* 0x000fc00000000000 */
[----:B------:R-:W-:-:S00]  /*05a0*/  NOP ;  /* 0x0000000000007918 */ /* 0x000fc00000000000 */
[----:B------:R-:W-:-:S00]  /*05b0*/  NOP ;  /* 0x0000000000007918 */ /* 0x000fc00000000000 */
[----:B------:R-:W-:-:S00]  /*05c0*/  NOP ;  /* 0x0000000000007918 */ /* 0x000fc00000000000 */
[----:B------:R-:W-:-:S00]  /*05d0*/  NOP ;  /* 0x0000000000007918 */ /* 0x000fc00000000000 */
[----:B------:R-:W-:-:S00]  /*05e0*/  NOP ;  /* 0x0000000000007918 */ /* 0x000fc00000000000 */
[----:B------:R-:W-:-:S00]  /*05f0*/  NOP ;  /* 0x0000000000007918 */ /* 0x000fc00000000000 */
.L_x_11:


//--------------------- .text._Z20add_vectors_w_strideiPfS_S_ --------------------------
	.section	.text._Z20add_vectors_w_strideiPfS_S_,"ax",@progbits
	.align	128
        .global         _Z20add_vectors_w_strideiPfS_S_
        .type           _Z20add_vectors_w_strideiPfS_S_,@function
        .size           _Z20add_vectors_w_strideiPfS_S_,(.L_x_12 - _Z20add_vectors_w_strideiPfS_S_)
        .other          _Z20add_vectors_w_strideiPfS_S_,@"STO_CUDA_ENTRY STV_DEFAULT"
_Z20add_vectors_w_strideiPfS_S_:
.text._Z20add_vectors_w_strideiPfS_S_:
        /* <DEDUP_REMOVED lines=11> */
[----:B------:R-:W-:Y:S01]  /*00b0*/  IADD3 R2, PT, PT, R0, R3, RZ ;  /* 0x0000000300027210 */ /* 0x000fe20007ffe0ff */
[----:B------:R-:W1:Y:S01]  /*00c0*/  LDCU.64 UR4, c[0x0][0x358] ;  /* 0x00006b00ff0477ac */ /* 0x000e620008000a00 */
[----:B------:R-:W-:Y:S01]  /*00d0*/  IADD3 R9, PT, PT, RZ, -R0, RZ ;  /* 0x80000000ff097210 */ /* 0x000fe20007ffe0ff */
[----:B------:R-:W-:Y:S01]  /*00e0*/  BSSY.RECONVERGENT B0, `(.L_x_5) ;  /* 0x000002b000007945 */ /* 0x000fe20003800200 */
[C---:B------:R-:W-:Y:S02]  /*00f0*/  ISETP.GE.AND P0, PT, R2.reuse, UR6, PT ;  /* 0x0000000602007c0c */ /* 0x040fe4000bf06270 */
[----:B------:R-:W-:Y:S02]  /*0100*/  VIMNMX R7, PT, PT, R2, UR6, !PT ;  /* 0x0000000602077c48 */ /* 0x000fe4000ffe0100 */
[----:B------:R-:W-:Y:S02]  /*0110*/  SEL R6, RZ, 0x1, P0 ;  /* 0x00000001ff067807 */ /* 0x000fe40000000000 */
[----:B------:R-:W-:-:S02]  /*0120*/  ISETP.NE.U32.AND P2, PT, R0, RZ, PT ;  /* 0x000000ff0000720c */ /* 0x000fc40003f45070 */
        /* <DEDUP_REMOVED lines=11> */
[----:B------:R-:W-:Y:S02]  /*01e0*/  @P0 IADD3 R7, PT, PT, -R0, R7, RZ ;  /* 0x0000000700070210 */ /* 0x000fe40007ffe1ff */
[----:B------:R-:W-:Y:S02]  /*01f0*/  @P0 IADD3 R5, PT, PT, R5, 0x1, RZ ;  /* 0x0000000105050810 */ /* 0x000fe40007ffe0ff */
[----:B------:R-:W-:-:S13]  /*0200*/  ISETP.GE.U32.AND P1, PT, R7, R0, PT ;  /* 0x000000000700720c */ /* 0x000fda0003f26070 */
[----:B------:R-:W-:Y:S02]  /*0210*/  @P1 IADD3 R5, PT, PT, R5, 0x1, RZ ;  /* 0x0000000105051810 */ /* 0x000fe40007ffe0ff */
[----:B------:R-:W-:-:S04]  /*0220*/  @!P2 LOP3.LUT R5, RZ, R0, RZ, 0x33, !PT ;  /* 0x00000000ff05a212 */ /* 0x000fc800078e33ff */
[----:B------:R-:W-:-:S04]  /*0230*/  IADD3 R2, PT, PT, R6, R5, RZ ;  /* 0x0000000506027210 */ /* 0x000fc80007ffe0ff */
        /* <DEDUP_REMOVED lines=9> */
[----:B------:R-:W2:Y:S02]  /*02d0*/  LDC.64 R8, c[0x0][0x398] ;  /* 0x0000e600ff087b82 */ /* 0x000ea40000000a00 */
.L_x_7:
[----:B-1----:R-:W-:-:S04]  /*02e0*/  IMAD.WIDE R12, R3, 0x4, R6 ;  /* 0x00000004030c7825 */ /* 0x002fc800078e0206 */
[C---:B0-----:R-:W-:Y:S02]  /*02f0*/  IMAD.WIDE R14, R3.reuse, 0x4, R4 ;  /* 0x00000004030e7825 */ /* 0x041fe400078e0204 */
[----:B---3--:R-:W3:Y:S04]  /*0300*/  LDG.E R13, desc[UR4][R12.64] ;  /* 0x000000040c0d7981 */ /* 0x008ee8000c1e1900 */
[----:B------:R-:W3:Y:S01]  /*0310*/  LDG.E R14, desc[UR4][R14.64] ;  /* 0x000000040e0e7981 */ /* 0x000ee2000c1e1900 */
[----:B--2---:R-:W-:Y:S01]  /*0320*/  IMAD.WIDE R10, R3, 0x4, R8 ;  /* 0x00000004030a7825 */ /* 0x004fe200078e0208 */
[----:B------:R-:W-:Y:S02]  /*0330*/  IADD3 R2, PT, PT, R2, 0x1, RZ ;  /* 0x0000000102027810 */ /* 0x000fe40007ffe0ff */
[----:B------:R-:W-:-:S02]  /*0340*/  IADD3 R3, PT, PT, R0, R3, RZ ;  /* 0x0000000300037210 */ /* 0x000fc40007ffe0ff */
[----:B------:R-:W-:Y:S01]  /*0350*/  ISETP.NE.AND P0, PT, R2, RZ, PT ;  /* 0x000000ff0200720c */ /* 0x000fe20003f05270 */
[----:B---3--:R-:W-:-:S05]  /*0360*/  FADD R17, R14, R13 ;  /* 0x0000000d0e117221 */ /* 0x008fca0000000000 */
[----:B------:R3:W-:Y:S07]  /*0370*/  STG.E desc[UR4][R10.64], R17 ;  /* 0x000000110a007986 */ /* 0x0007ee000c101904 */
[----:B------:R-:W-:Y:S05]  /*0380*/  @P0 BRA `(.L_x_7) ;  /* 0xfffffffc00d40947 */ /* 0x000fea000383ffff */
.L_x_6:
[----:B------:R-:W-:Y:S05]  /*0390*/  BSYNC.RECONVERGENT B0 ;  /* 0x0000000000007941 */ /* 0x000fea0003800200 */
.L_x_5:
[----:B------:R-:W-:Y:S05]  /*03a0*/  @!P1 EXIT ;  /* 0x000000000000994d */ /* 0x000fea0003800000 */
.L_x_8:
[----:B------:R-:W3:Y:S08]  /*03b0*/  LDC.64 R4, c[0x0][0x388] ;  /* 0x0000e200ff047b82 */ /* 0x000ef00000000a00 */
[----:B------:R-:W0:Y:S01]  /*03c0*/  LDC.64 R6, c[0x0][0x390] ;  /* 0x0000e400ff067b82 */ /* 0x000e220000000a00 */
[----:B---3--:R-:W-:-:S07]  /*03d0*/  IMAD.WIDE R10, R3, 0x4, R4 ;  /* 0x00000004030a7825 */ /* 0x008fce00078e0204 */
[----:B------:R-:W1:Y:S01]  /*03e0*/  LDC.64 R4, c[0x0][0x398] ;  /* 0x0000e600ff047b82 */ /* 0x000e620000000a00 */
[----:B--2---:R-:W2:Y:S01]  /*03f0*/  LDG.E R2, desc[UR4][R10.64] ;  /* 0x000000040a027981 */ /* 0x004ea2000c1e1900 */
[----:B0-----:R-:W-:-:S05]  /*0400*/  IMAD.WIDE R12, R3, 0x4, R6 ;  /* 0x00000004030c7825 */ /* 0x001fca00078e0206 */
[----:B------:R-:W2:Y:S01]  /*0410*/  LDG.E R7, desc[UR4][R12.64] ;  /* 0x000000040c077981 */ /* 0x000ea2000c1e1900 */
[----:B-1----:R-:W-:-:S04]  /*0420*/  IMAD.WIDE R16, R3, 0x4, R4 ;  /* 0x0000000403107825 */ /* 0x002fc800078e0204 */
[----:B------:R-:W-:-:S04]  /*0430*/  IMAD.WIDE R4, R0, 0x4, R10 ;  /* 0x0000000400047825 */ /* 0x000fc800078e020a */
[----:B--2---:R-:W-:Y:S01]  /*0440*/  FADD R19, R2, R7 ;  /* 0x0000000702137221 */ /* 0x004fe20000000000 */
[----:B------:R-:W-:-:S04]  /*0450*/  IMAD.WIDE R6, R0, 0x4, R12 ;  /* 0x0000000400067825 */ /* 0x000fc800078e020c */
[----:B------:R0:W-:Y:S04]  /*0460*/  STG.E desc[UR4][R16.64], R19 ;  /* 0x0000001310007986 */ /* 0x0001e8000c101904 */
[----:B------:R-:W2:Y:S04]  /*0470*/  LDG.E R2, desc[UR4][R4.64] ;  /* 0x0000000404027981 */ /* 0x000ea8000c1e1900 */
[----:B------:R-:W2:Y:S01]  /*0480*/  LDG.E R15, desc[UR4][R6.64] ;  /* 0x00000004060f7981 */ /* 0x000ea2000c1e1900 */
[----:B------:R-:W-:-:S04]  /*0490*/  IMAD.WIDE R8, R0, 0x4, R16 ;  /* 0x0000000400087825 */ /* 0x000fc800078e0210 */
[----:B------:R-:W-:-:S04]  /*04a0*/  IMAD.WIDE R10, R0, 0x4, R4 ;  /* 0x00000004000a7825 */ /* 0x000fc800078e0204 */
[----:B------:R-:W-:-:S04]  /*04b0*/  IMAD.WIDE R12, R0, 0x4, R6 ;  /* 0x00000004000c7825 */ /* 0x000fc800078e0206 */
[----:B--2---:R-:W-:-:S05]  /*04c0*/  FADD R21, R2, R15 ;  /* 0x0000000f02157221 */ /* 0x004fca0000000000 */
        /* <DEDUP_REMOVED lines=8> */
[----:B------:R-:W1:Y:S04]  /*0550*/  LDG.E R4, desc[UR4][R4.64] ;  /* 0x0000000404047981 */ /* 0x000e68000c1e1900 */
[----:B------:R-:W1:Y:S01]  /*0560*/  LDG.E R7, desc[UR4][R6.64] ;  /* 0x0000000406077981 */ /* 0x000e62000c1e1900 */
[C---:B0-----:R-:W-:Y:S01]  /*0570*/  IMAD.WIDE R16, R0.reuse, 0x4, R14 ;  /* 0x0000000400107825 */ /* 0x041fe200078e020e */
[----:B------:R-:W-:-:S04]  /*0580*/  LEA R3, R0, R3, 0x2 ;  /* 0x0000000300037211 */ /* 0x000fc800078e10ff */
[----:B------:R-:W-:Y:S01]  /*0590*/  ISETP.GE.AND P0, PT, R3, UR6, PT ;  /* 0x0000000603007c0c */ /* 0x000fe2000bf06270 */
[----:B-1----:R-:W-:-:S05]  /*05a0*/  FADD R9, R4, R7 ;  /* 0x0000000704097221 */ /* 0x002fca0000000000 */
[----:B------:R2:W-:Y:S07]  /*05b0*/  STG.E desc[UR4][R16.64], R9 ;  /* 0x0000000910007986 */ /* 0x0005ee000c101904 */
[----:B------:R-:W-:Y:S05]  /*05c0*/  @!P0 BRA `(.L_x_8) ;  /* 0xfffffffc00788947 */ /* 0x000fea000383ffff */
[----:B------:R-:W-:Y:S05]  /*05d0*/  EXIT ;  /* 0x000000000000794d */ /* 0x000fea0003800000 */
.L_x_9:
        /* <DEDUP_REMOVED lines=10> */
.L_x_12:


//--------------------- .text._Z11add_vectorsPfS_S_ --------------------------
	.section	.text._Z11add_vectorsPfS_S_,"ax",@progbits
	.align	128
        .global         _Z11add_vectorsPfS_S_
        .type           _Z11add_vectorsPfS_S_,@function
        .size           _Z11add_vectorsPfS_S_,(.L_x_13 - _Z11add_vectorsPfS_S_)
        .other          _Z11add_vectorsPfS_S_,@"STO_CUDA_ENTRY STV_DEFAULT"
_Z11add_vectorsPfS_S_:
.text._Z11add_vectorsPfS_S_:
[----:B------:R-:W-:Y:S01]  /*0000*/  LDC R1, c[0x0][0x37c] ;  /* 0x0000df00ff017b82 */ /* 0x000fe20000000800 */
[----:B------:R-:W0:Y:S01]  /*0010*/  S2R R9, SR_CTAID.X ;  /* 0x0000000000097919 */ /* 0x000e220000002500 */
[----:B------:R-:W0:Y:S01]  /*0020*/  LDCU UR4, c[0x0][0x360] ;  /* 0x00006c00ff0477ac */ /* 0x000e220008000800 */
[----:B------:R-:W0:Y:S02]  /*0030*/  S2R R0, SR_TID.X ;  /* 0x0000000000007919 */ /* 0x000e240000002100 */
[----:B0-----:R-:W-:-:S05]  /*0040*/  IMAD R9, R9, UR4, R0 ;  /* 0x0000000409097c24 */ /* 0x001fca000f8e0200 */
[----:B------:R-:W-:-:S13]  /*0050*/  ISETP.GT.AND P0, PT, R9, 0xfffff, PT ;  /* 0x000fffff0900780c */ /* 0x000fda0003f04270 */
[----:B------:R-:W-:Y:S05]  /*0060*/  @P0 EXIT ;  /* 0x000000000000094d */ /* 0x000fea0003800000 */
[----:B------:R-:W0:Y:S01]  /*0070*/  LDC.64 R2, c[0x0][0x380] ;  /* 0x0000e000ff027b82 */ /* 0x000e220000000a00 */
[----:B------:R-:W1:Y:S07]  /*0080*/  LDCU.64 UR4, c[0x0][0x358] ;  /* 0x00006b00ff0477ac */ /* 0x000e6e0008000a00 */
[----:B------:R-:W2:Y:S08]  /*0090*/  LDC.64 R4, c[0x0][0x388] ;  /* 0x0000e200ff047b82 */ /* 0x000eb00000000a00 */
[----:B------:R-:W3:Y:S01]  /*00a0*/  LDC.64 R6, c[0x0][0x390] ;  /* 0x0000e400ff067b82 */ /* 0x000ee20000000a00 */
[----:B0-----:R-:W-:-:S06]  /*00b0*/  IMAD.WIDE R2, R9, 0x4, R2 ;  /* 0x0000000409027825 */ /* 0x001fcc00078e0202 */
[----:B-1----:R-:W4:Y:S01]  /*00c0*/  LDG.E R2, desc[UR4][R2.64] ;  /* 0x0000000402027981 */ /* 0x002f22000c1e1900 */
[----:B--2---:R-:W-:-:S06]  /*00d0*/  IMAD.WIDE R4, R9, 0x4, R4 ;  /* 0x0000000409047825 */ /* 0x004fcc00078e0204 */
[----:B------:R-:W4:Y:S01]  /*00e0*/  LDG.E R5, desc[UR4][R4.64] ;  /* 0x0000000404057981 */ /* 0x000f22000c1e1900 */
[----:B---3--:R-:W-:-:S04]  /*00f0*/  IMAD.WIDE R6, R9, 0x4, R6 ;  /* 0x0000000409067825 */ /* 0x008fc800078e0206 */
[----:B----4-:R-:W-:-:S05]  /*0100*/  FADD R9, R2, R5 ;  /* 0x0000000502097221 */ /* 0x010fca0000000000 */
[----:B------:R-:W-:Y:S01]  /*0110*/  STG.E desc[UR4][R6.64], R9 ;  /* 0x0000000906007986 */ /* 0x000fe2000c101904 */
[----:B------:R-:W-:Y:S05]  /*0120*/  EXIT ;  /* 0x000000000000794d */ /* 0x000fea0003800000 */
.L_x_10:
        /* <DEDUP_REMOVED lines=13> */
.L_x_13:


//--------------------- .nv.shared.reserved.0     --------------------------
	.section	.nv.shared.reserved.0,"aw",@nobits
	.weak		__nv_reservedSMEM_offset_0_alias
	.size		__nv_reservedSMEM_offset_0_alias, 0, 64
	.other		__nv_reservedSMEM_offset_0_alias,@"STO_CUDA_RESERVED_SHARED STV_DEFAULT"
__nv_reservedSMEM_offset_0_alias:
	.zero		0
	.zero		64


//--------------------- .nv.constant0._Z25add_vectors_w_stride_no_ciPfS_ --------------------------
	.section	.nv.constant0._Z25add_vectors_w_stride_no_ciPfS_,"a",@progbits
	.sectionflags	@""
	.align	4
.nv.constant0._Z25add_vectors_w_stride_no_ciPfS_:
	.zero		920


//--------------------- .nv.constant0._Z20add_vectors_w_strideiPfS_S_ --------------------------
	.section	.nv.constant0._Z20add_vectors_w_strideiPfS_S_,"a",@progbits
	.sectionflags	@""
	.align	4
.nv.constant0._Z20add_vectors_w_strideiPfS_S_:
	.zero		928


//--------------------- .nv.constant0._Z11add_vectorsPfS_S_ --------------------------
	.section	.nv.constant0._Z11add_vectorsPfS_S_,"a",@progbits
	.sectionflags	@""
	.align	4
.nv.constant0._Z11add_vectorsPfS_S_:
	.zero		920


//--------------------- SYMBOLS --------------------------

	.type		.nv.reservedSmem.offset0,@object
	.size		.nv.reservedSmem.offset0,0x4
